//
// Generated by NVIDIA NVVM Compiler
//
// Compiler Build ID: CL-36424714
// Cuda compilation tools, release 13.0, V13.0.88
// Based on NVVM 20.0.0
//

.version 9.0
.target sm_100
.address_size 64

	// .globl	_Z7Mat_addPfS_S_ii

.visible .entry _Z7Mat_addPfS_S_ii(
	.param .u64 .ptr .align 1 _Z7Mat_addPfS_S_ii_param_0,
	.param .u64 .ptr .align 1 _Z7Mat_addPfS_S_ii_param_1,
	.param .u64 .ptr .align 1 _Z7Mat_addPfS_S_ii_param_2,
	.param .u32 _Z7Mat_addPfS_S_ii_param_3,
	.param .u32 _Z7Mat_addPfS_S_ii_param_4
)
{
	.reg .pred 	%p<4>;
	.reg .b32 	%r<7>;
	.reg .b32 	%f<4>;
	.reg .b64 	%rd<11>;

	ld.param.u64 	%rd1, [_Z7Mat_addPfS_S_ii_param_0];
	ld.param.u64 	%rd2, [_Z7Mat_addPfS_S_ii_param_1];
	ld.param.u64 	%rd3, [_Z7Mat_addPfS_S_ii_param_2];
	ld.param.u32 	%r2, [_Z7Mat_addPfS_S_ii_param_3];
	ld.param.u32 	%r3, [_Z7Mat_addPfS_S_ii_param_4];
	mov.u32 	%r4, %ntid.x;
	mov.u32 	%r5, %ctaid.x;
	mov.u32 	%r6, %tid.x;
	mad.lo.s32 	%r1, %r4, %r5, %r6;
	setp.ge.u32 	%p1, %r5, %r2;
	setp.ge.u32 	%p2, %r6, %r3;
	or.pred  	%p3, %p1, %p2;
	@%p3 bra 	$L__BB0_2;
	cvta.to.global.u64 	%rd4, %rd1;
	cvta.to.global.u64 	%rd5, %rd2;
	cvta.to.global.u64 	%rd6, %rd3;
	mul.wide.s32 	%rd7, %r1, 4;
	add.s64 	%rd8, %rd4, %rd7;
	ld.global.f32 	%f1, [%rd8];
	add.s64 	%rd9, %rd5, %rd7;
	ld.global.f32 	%f2, [%rd9];
	add.f32 	%f3, %f1, %f2;
	add.s64 	%rd10, %rd6, %rd7;
	st.global.f32 	[%rd10], %f3;
$L__BB0_2:
	ret;

}


// ===== COMPILED SASS (sm_100) =====

	.target	sm_100

	.elftype	@"ET_EXEC"


//--------------------- .note.nv.tkinfo           --------------------------
	.section	.note.nv.tkinfo,"",@"SHT_NOTE"
	.sectionflags	@"SHF_NOTE_NV_TKINFO"
	.tkinfo
        /*0018*/ 	.word	0x00000002
        /*0030*/ 	.string	""
        /*0030*/ 	.string	"ptxas"
        /*0030*/ 	.string	"Cuda compilation tools, release 13.0, V13.0.88"
        /*0030*/ 	.string	"Build cuda_13.0.r13.0/compiler.36424714_0"
        /*0030*/ 	.string	"-arch sm_100 -m 64 "



//--------------------- .note.nv.cuinfo           --------------------------
	.section	.note.nv.cuinfo,"",@"SHT_NOTE"
	.sectionflags	@"SHF_NOTE_NV_CUINFO"
        /*0018*/ 	.short	0x0002
        /*001a*/ 	.short	0x0064
        /*001c*/ 	.short	0x0082
	.zero		2


//--------------------- .nv.info                  --------------------------
	.section	.nv.info,"",@"SHT_CUDA_INFO"
	.align	4


	//----- nvinfo : EIATTR_REGCOUNT
	.align		4
        /*0000*/ 	.byte	0x04, 0x2f
        /*0002*/ 	.short	(.L_1 - .L_0)
	.align		4
.L_0:
        /*0004*/ 	.word	index@(_Z7Mat_addPfS_S_ii)
        /*0008*/ 	.word	0x0000000c


	//----- nvinfo : EIATTR_FRAME_SIZE
	.align		4
.L_1:
        /*000c*/ 	.byte	0x04, 0x11
        /*000e*/ 	.short	(.L_3 - .L_2)
	.align		4
.L_2:
        /*0010*/ 	.word	index@(_Z7Mat_addPfS_S_ii)
        /*0014*/ 	.word	0x00000000


	//----- nvinfo : EIATTR_MIN_STACK_SIZE
	.align		4
.L_3:
        /*0018*/ 	.byte	0x04, 0x12
        /*001a*/ 	.short	(.L_5 - .L_4)
	.align		4
.L_4:
        /*001c*/ 	.word	index@(_Z7Mat_addPfS_S_ii)
        /*0020*/ 	.word	0x00000000
.L_5:


//--------------------- .nv.compat                --------------------------
	.section	.nv.compat,"",@"SHT_CUDA_COMPAT_INFO"
	.align	4
        /*0000*/ 	.byte	0x02, 0x09, 0x00, 0x00, 0x02, 0x02, 0x01, 0x00, 0x02, 0x05, 0x05, 0x00, 0x03, 0x07, 0x01, 0x01
        /*0010*/ 	.byte	0x02, 0x03, 0x00, 0x00, 0x02, 0x06, 0x01, 0x00, 0x04, 0x0b, 0x08, 0x00, 0x09, 0x00, 0x00, 0x00
        /*0020*/ 	.byte	0x00, 0x00, 0x00, 0x00


//--------------------- .nv.info._Z7Mat_addPfS_S_ii --------------------------
	.section	.nv.info._Z7Mat_addPfS_S_ii,"",@"SHT_CUDA_INFO"
	.sectionflags	@""
	.align	4


	//----- nvinfo : EIATTR_CUDA_API_VERSION
	.align		4
        /*0000*/ 	.byte	0x04, 0x37
        /*0002*/ 	.short	(.L_7 - .L_6)
.L_6:
        /*0004*/ 	.word	0x00000082


	//----- nvinfo : EIATTR_KPARAM_INFO
	.align		4
.L_7:
        /*0008*/ 	.byte	0x04, 0x17
        /*000a*/ 	.short	(.L_9 - .L_8)
.L_8:
        /*000c*/ 	.word	0x00000000
        /*0010*/ 	.short	0x0004
        /*0012*/ 	.short	0x001c
        /*0014*/ 	.byte	0x00, 0xf0, 0x11, 0x00


	//----- nvinfo : EIATTR_KPARAM_INFO
	.align		4
.L_9:
        /*0018*/ 	.byte	0x04, 0x17
        /*001a*/ 	.short	(.L_11 - .L_10)
.L_10:
        /*001c*/ 	.word	0x00000000
        /*0020*/ 	.short	0x0003
        /*0022*/ 	.short	0x0018
        /*0024*/ 	.byte	0x00, 0xf0, 0x11, 0x00


	//----- nvinfo : EIATTR_KPARAM_INFO
	.align		4
.L_11:
        /*0028*/ 	.byte	0x04, 0x17
        /*002a*/ 	.short	(.L_13 - .L_12)
.L_12:
        /*002c*/ 	.word	0x00000000
        /*0030*/ 	.short	0x0002
        /*0032*/ 	.short	0x0010
        /*0034*/ 	.byte	0x00, 0xf5, 0x21, 0x00


	//----- nvinfo : EIATTR_KPARAM_INFO
	.align		4
.L_13:
        /*0038*/ 	.byte	0x04, 0x17
        /*003a*/ 	.short	(.L_15 - .L_14)
.L_14:
        /*003c*/ 	.word	0x00000000
        /*0040*/ 	.short	0x0001
        /*0042*/ 	.short	0x0008
        /*0044*/ 	.byte	0x00, 0xf5, 0x21, 0x00


	//----- nvinfo : EIATTR_KPARAM_INFO
	.align		4
.L_15:
        /*0048*/ 	.byte	0x04, 0x17
        /*004a*/ 	.short	(.L_17 - .L_16)
.L_16:
        /*004c*/ 	.word	0x00000000
        /*0050*/ 	.short	0x0000
        /*0052*/ 	.short	0x0000
        /*0054*/ 	.byte	0x00, 0xf5, 0x21, 0x00


	//----- nvinfo : EIATTR_SPARSE_MMA_MASK
	.align		4
.L_17:
        /*0058*/ 	.byte	0x03, 0x50
        /*005a*/ 	.short	0x0000


	//----- nvinfo : EIATTR_MAXREG_COUNT
	.align		4
        /*005c*/ 	.byte	0x03, 0x1b
        /*005e*/ 	.short	0x00ff


	//----- nvinfo : EIATTR_MERCURY_ISA_VERSION
	.align		4
        /*0060*/ 	.byte	0x03, 0x5f
        /*0062*/ 	.short	0x0101


	//----- nvinfo : EIATTR_VRC_CTA_INIT_COUNT
	.align		4
        /*0064*/ 	.byte	0x02, 0x4a
	.zero		1
	.zero		1


	//----- nvinfo : EIATTR_EXIT_INSTR_OFFSETS
	.align		4
        /*0068*/ 	.byte	0x04, 0x1c
        /*006a*/ 	.short	(.L_19 - .L_18)


	//   ....[0]....
.L_18:
        /*006c*/ 	.word	0x00000080


	//   ....[1]....
        /*0070*/ 	.word	0x00000140


	//----- nvinfo : EIATTR_CBANK_PARAM_SIZE
	.align		4
.L_19:
        /*0074*/ 	.byte	0x03, 0x19
        /*0076*/ 	.short	0x0020


	//----- nvinfo : EIATTR_PARAM_CBANK
	.align		4
        /*0078*/ 	.byte	0x04, 0x0a
        /*007a*/ 	.short	(.L_21 - .L_20)
	.align		4
.L_20:
        /*007c*/ 	.word	index@(.nv.constant0._Z7Mat_addPfS_S_ii)
        /*0080*/ 	.short	0x0380
        /*0082*/ 	.short	0x0020


	//----- nvinfo : EIATTR_SW_WAR
	.align		4
.L_21:
        /*0084*/ 	.byte	0x04, 0x36
        /*0086*/ 	.short	(.L_23 - .L_22)
.L_22:
        /*0088*/ 	.word	0x00000008
.L_23:


//--------------------- .nv.callgraph             --------------------------
	.section	.nv.callgraph,"",@"SHT_CUDA_CALLGRAPH"
	.align	4
	.sectionentsize	8
	.align		4
        /*0000*/ 	.word	0x00000000
	.align		4
        /*0004*/ 	.word	0xffffffff
	.align		4
        /*0008*/ 	.word	0x00000000
	.align		4
        /*000c*/ 	.word	0xfffffffe
	.align		4
        /*0010*/ 	.word	0x00000000
	.align		4
        /*0014*/ 	.word	0xfffffffd
	.align		4
        /*0018*/ 	.word	0x00000000
	.align		4
        /*001c*/ 	.word	0xfffffffc


//--------------------- .text._Z7Mat_addPfS_S_ii  --------------------------
	.section	.text._Z7Mat_addPfS_S_ii,"ax",@progbits
	.align	128
        .global         _Z7Mat_addPfS_S_ii
        .type           _Z7Mat_addPfS_S_ii,@function
        .size           _Z7Mat_addPfS_S_ii,(.L_x_1 - _Z7Mat_addPfS_S_ii)
        .other          _Z7Mat_addPfS_S_ii,@"STO_CUDA_ENTRY STV_DEFAULT"
_Z7Mat_addPfS_S_ii:
.text._Z7Mat_addPfS_S_ii:
[----:B------:R-:W-:Y:S01]  /*0000*/  LDC R1, c[0x0][0x37c] ;  /* 0x0000df00ff017b82 */ /* 0x000fe20000000800 */
[----:B------:R-:W0:Y:S01]  /*0010*/  S2R R0, SR_TID.X ;  /* 0x0000000000007919 */ /* 0x000e220000002100 */
[----:B------:R-:W0:Y:S01]  /*0020*/  LDCU.64 UR6, c[0x0][0x398] ;  /* 0x00007300ff0677ac */ /* 0x000e220008000a00 */
[----:B------:R-:W1:Y:S01]  /*0030*/  S2R R9, SR_CTAID.X ;  /* 0x0000000000097919 */ /* 0x000e620000002500 */
[----:B------:R-:W2:Y:S01]  /*0040*/  LDCU UR4, c[0x0][0x360] ;  /* 0x00006c00ff0477ac */ /* 0x000ea20008000800 */
[----:B0-----:R-:W-:-:S04]  /*0050*/  ISETP.GE.U32.AND P0, PT, R0, UR7, PT ;  /* 0x0000000700007c0c */ /* 0x001fc8000bf06070 */
[C---:B-1----:R-:W-:Y:S01]  /*0060*/  ISETP.GE.U32.OR P0, PT, R9.reuse, UR6, P0 ;  /* 0x0000000609007c0c */ /* 0x042fe20008706470 */
[----:B--2---:R-:W-:-:S12]  /*0070*/  IMAD R9, R9, UR4, R0 ;  /* 0x0000000409097c24 */ /* 0x004fd8000f8e0200 */
[----:B------:R-:W-:Y:S05]  /*0080*/  @P0 EXIT ;  /* 0x000000000000094d */ /* 0x000fea0003800000 */
[----:B------:R-:W0:Y:S01]  /*0090*/  LDC.64 R2, c[0x0][0x380] ;  /* 0x0000e000ff027b82 */ /* 0x000e220000000a00 */
[----:B------:R-:W1:Y:S07]  /*00a0*/  LDCU.64 UR4, c[0x0][0x358] ;  /* 0x00006b00ff0477ac */ /* 0x000e6e0008000a00 */
[----:B------:R-:W2:Y:S08]  /*00b0*/  LDC.64 R4, c[0x0][0x388] ;  /* 0x0000e200ff047b82 */ /* 0x000eb00000000a00 */
[----:B------:R-:W3:Y:S01]  /*00c0*/  LDC.64 R6, c[0x0][0x390] ;  /* 0x0000e400ff067b82 */ /* 0x000ee20000000a00 */
[----:B0-----:R-:W-:-:S06]  /*00d0*/  IMAD.WIDE R2, R9, 0x4, R2 ;  /* 0x0000000409027825 */ /* 0x001fcc00078e0202 */
[----:B-1----:R-:W4:Y:S01]  /*00e0*/  LDG.E R2, desc[UR4][R2.64] ;  /* 0x0000000402027981 */ /* 0x002f22000c1e1900 */
[----:B--2---:R-:W-:-:S06]  /*00f0*/  IMAD.WIDE R4, R9, 0x4, R4 ;  /* 0x0000000409047825 */ /* 0x004fcc00078e0204 */
[----:B------:R-:W4:Y:S01]  /*0100*/  LDG.E R5, desc[UR4][R4.64] ;  /* 0x0000000404057981 */ /* 0x000f22000c1e1900 */
[----:B---3--:R-:W-:-:S04]  /*0110*/  IMAD.WIDE R6, R9, 0x4, R6 ;  /* 0x0000000409067825 */ /* 0x008fc800078e0206 */
[----:B----4-:R-:W-:-:S05]  /*0120*/  FADD R9, R2, R5 ;  /* 0x0000000502097221 */ /* 0x010fca0000000000 */
[----:B------:R-:W-:Y:S01]  /*0130*/  STG.E desc[UR4][R6.64], R9 ;  /* 0x0000000906007986 */ /* 0x000fe2000c101904 */
[----:B------:R-:W-:Y:S05]  /*0140*/  EXIT ;  /* 0x000000000000794d */ /* 0x000fea0003800000 */
.L_x_0:
[----:B------:R-:W-:-:S00]  /*0150*/  BRA `(.L_x_0) ;  /* 0xfffffffc00fc7947 */ /* 0x000fc0000383ffff */
[----:B------:R-:W-:-:S00]  /*0160*/  NOP ;  /* 0x0000000000007918 */ /* 0x000fc00000000000 */
        /* <DEDUP_REMOVED lines=9> */
.L_x_1:


//--------------------- .nv.shared.reserved.0     --------------------------
	.section	.nv.shared.reserved.0,"aw",@nobits
	.weak		__nv_reservedSMEM_offset_0_alias
	.size		__nv_reservedSMEM_offset_0_alias, 0, 64
	.other		__nv_reservedSMEM_offset_0_alias,@"STO_CUDA_RESERVED_SHARED STV_DEFAULT"
__nv_reservedSMEM_offset_0_alias:
	.zero		0
	.zero		64


//--------------------- .nv.constant0._Z7Mat_addPfS_S_ii --------------------------
	.section	.nv.constant0._Z7Mat_addPfS_S_ii,"a",@progbits
	.sectionflags	@""
	.align	4
.nv.constant0._Z7Mat_addPfS_S_ii:
	.zero		928


//--------------------- SYMBOLS --------------------------

	.type		.nv.reservedSmem.offset0,@object
	.size		.nv.reservedSmem.offset0,0x4
